	.headerflags	@"EF_CUDA_TEXMODE_UNIFIED EF_CUDA_64BIT_ADDRESS EF_CUDA_SM86 EF_CUDA_VIRTUAL_SM(EF_CUDA_SM86)"
	.elftype	@"ET_EXEC"


//--------------------- .nv.info                  --------------------------
	.section	.nv.info,"",@"SHT_CUDA_INFO"
	.align	4


	//----- nvinfo : EIATTR_REGCOUNT
	.align		4
        /*0000*/ 	.byte	0x04, 0x2f
        /*0002*/ 	.short	(.L_1 - .L_0)
	.align		4
.L_0:
        /*0004*/ 	.word	index@(triton_)
        /*0008*/ 	.word	0x00000022


	//----- nvinfo : EIATTR_MIN_STACK_SIZE
	.align		4
.L_1:
        /*000c*/ 	.byte	0x04, 0x12
        /*000e*/ 	.short	(.L_3 - .L_2)
	.align		4
.L_2:
        /*0010*/ 	.word	index@(triton_)
        /*0014*/ 	.word	0x00000000


	//----- nvinfo : EIATTR_FRAME_SIZE
	.align		4
.L_3:
        /*0018*/ 	.byte	0x04, 0x11
        /*001a*/ 	.short	(.L_5 - .L_4)
	.align		4
.L_4:
        /*001c*/ 	.word	index@(triton_)
        /*0020*/ 	.word	0x00000000


	//----- nvinfo : EIATTR_MIN_STACK_SIZE
	.align		4
.L_5:
        /*0024*/ 	.byte	0x04, 0x12
        /*0026*/ 	.short	(.L_7 - .L_6)
	.align		4
.L_6:
        /*0028*/ 	.word	index@(triton_)
        /*002c*/ 	.word	0x00000000
.L_7:


//--------------------- .nv.info.triton_          --------------------------
	.section	.nv.info.triton_,"",@"SHT_CUDA_INFO"
	.sectionflags	@""
	.align	4


	//----- nvinfo : EIATTR_CUDA_API_VERSION
	.align		4
        /*0000*/ 	.byte	0x04, 0x37
        /*0002*/ 	.short	(.L_9 - .L_8)
.L_8:
        /*0004*/ 	.word	0x0000007c


	//----- nvinfo : EIATTR_SW2861232_WAR
	.align		4
.L_9:
        /*0008*/ 	.byte	0x01, 0x35
	.zero		2


	//----- nvinfo : EIATTR_PARAM_CBANK
	.align		4
        /*000c*/ 	.byte	0x04, 0x0a
        /*000e*/ 	.short	(.L_11 - .L_10)
	.align		4
.L_10:
        /*0010*/ 	.word	index@(.nv.constant0.triton_)
        /*0014*/ 	.short	0x0160
        /*0016*/ 	.short	0x0018


	//----- nvinfo : EIATTR_CBANK_PARAM_SIZE
	.align		4
.L_11:
        /*0018*/ 	.byte	0x03, 0x19
        /*001a*/ 	.short	0x0018


	//----- nvinfo : EIATTR_KPARAM_INFO
	.align		4
        /*001c*/ 	.byte	0x04, 0x17
        /*001e*/ 	.short	(.L_13 - .L_12)
.L_12:
        /*0020*/ 	.word	0x00000000
        /*0024*/ 	.short	0x0003
        /*0026*/ 	.short	0x0014
        /*0028*/ 	.byte	0x00, 0xf0, 0x11, 0x00


	//----- nvinfo : EIATTR_KPARAM_INFO
	.align		4
.L_13:
        /*002c*/ 	.byte	0x04, 0x17
        /*002e*/ 	.short	(.L_15 - .L_14)
.L_14:
        /*0030*/ 	.word	0x00000000
        /*0034*/ 	.short	0x0002
        /*0036*/ 	.short	0x0010
        /*0038*/ 	.byte	0x00, 0xf0, 0x11, 0x00


	//----- nvinfo : EIATTR_KPARAM_INFO
	.align		4
.L_15:
        /*003c*/ 	.byte	0x04, 0x17
        /*003e*/ 	.short	(.L_17 - .L_16)
.L_16:
        /*0040*/ 	.word	0x00000000
        /*0044*/ 	.short	0x0001
        /*0046*/ 	.short	0x0008
        /*0048*/ 	.byte	0x00, 0xf0, 0x21, 0x00


	//----- nvinfo : EIATTR_KPARAM_INFO
	.align		4
.L_17:
        /*004c*/ 	.byte	0x04, 0x17
        /*004e*/ 	.short	(.L_19 - .L_18)
.L_18:
        /*0050*/ 	.word	0x00000000
        /*0054*/ 	.short	0x0000
        /*0056*/ 	.short	0x0000
        /*0058*/ 	.byte	0x00, 0xf0, 0x21, 0x00


	//----- nvinfo : EIATTR_MAXREG_COUNT
	.align		4
.L_19:
        /*005c*/ 	.byte	0x03, 0x1b
        /*005e*/ 	.short	0x00ff


	//----- nvinfo : EIATTR_EXIT_INSTR_OFFSETS
	.align		4
        /*0060*/ 	.byte	0x04, 0x1c
        /*0062*/ 	.short	(.L_21 - .L_20)


	//   ....[0]....
.L_20:
        /*0064*/ 	.word	0x000005b0


	//   ....[1]....
        /*0068*/ 	.word	0x00000600


	//----- nvinfo : EIATTR_CTAIDZ_USED
	.align		4
.L_21:
        /*006c*/ 	.byte	0x01, 0x04
	.zero		2


	//----- nvinfo : EIATTR_REQNTID
	.align		4
        /*0070*/ 	.byte	0x04, 0x10
        /*0072*/ 	.short	(.L_23 - .L_22)
.L_22:
        /*0074*/ 	.word	0x00000080
        /*0078*/ 	.word	0x00000001
        /*007c*/ 	.word	0x00000001
.L_23:


//--------------------- .nv.callgraph             --------------------------
	.section	.nv.callgraph,"",@"SHT_CUDA_CALLGRAPH"
	.align	4
	.sectionentsize	8
	.align		4
        /*0000*/ 	.word	0x00000000
	.align		4
        /*0004*/ 	.word	0xffffffff
	.align		4
        /*0008*/ 	.word	0x00000000
	.align		4
        /*000c*/ 	.word	0xfffffffe
	.align		4
        /*0010*/ 	.word	0x00000000
	.align		4
        /*0014*/ 	.word	0xfffffffd
	.align		4
        /*0018*/ 	.word	0x00000000
	.align		4
        /*001c*/ 	.word	0xfffffffc


//--------------------- .nv.rel.action            --------------------------
	.section	.nv.rel.action,"",@"SHT_CUDA_RELOCINFO"
	.align	8
	.sectionentsize	8
        /*0000*/ 	.byte	0x73, 0x00, 0x00, 0x00, 0x00, 0x00, 0x00, 0x00, 0x00, 0x00, 0x00, 0x11, 0x25, 0x00, 0x05, 0x36


//--------------------- .nv.constant0.triton_     --------------------------
	.section	.nv.constant0.triton_,"a",@progbits
	.sectionflags	@""
	.align	4
.nv.constant0.triton_:
	.zero		376


//--------------------- .text.triton_             --------------------------
	.section	.text.triton_,"ax",@progbits
	.sectionflags	@"SHF_BARRIERS=1"
	.sectioninfo	@"SHI_REGISTERS=34"
	.align	128
        .global         triton_
        .type           triton_,@function
        .size           triton_,(.L_x_1 - triton_)
        .other          triton_,@"STO_CUDA_ENTRY STV_DEFAULT"
triton_:
.text.triton_:
[----:B------:R-:W-:Y:S02]  /*0000*/  IMAD.MOV.U32 R1, RZ, RZ, c[0x0][0x28] ;  /* 0x00000a00ff017624 */ /* 0x000fe400078e00ff */
[----:B------:R-:W0:Y:S01]  /*0010*/  S2R R4, SR_CTAID.Y ;  /* 0x0000000000047919 */ /* 0x000e220000002600 */
[----:B------:R-:W-:Y:S01]  /*0020*/  IMAD.MOV.U32 R0, RZ, RZ, 0x4 ;  /* 0x00000004ff007424 */ /* 0x000fe200078e00ff */
[----:B------:R-:W-:Y:S01]  /*0030*/  ULDC.64 UR4, c[0x0][0x118] ;  /* 0x0000460000047ab9 */ /* 0x000fe20000000a00 */
[----:B------:R-:W-:Y:S01]  /*0040*/  IMAD.MOV.U32 R5, RZ, RZ, RZ ;  /* 0x000000ffff057224 */ /* 0x000fe200078e00ff */
[----:B------:R-:W0:Y:S01]  /*0050*/  S2R R3, SR_CTAID.Z ;  /* 0x0000000000037919 */ /* 0x000e220000002700 */
[----:B------:R-:W-:Y:S01]  /*0060*/  MOV R8, RZ ;  /* 0x000000ff00087202 */ /* 0x000fe20000000f00 */
[----:B------:R-:W-:Y:S02]  /*0070*/  IMAD.MOV.U32 R7, RZ, RZ, RZ ;  /* 0x000000ffff077224 */ /* 0x000fe400078e00ff */
[----:B------:R-:W1:Y:S01]  /*0080*/  S2R R9, SR_TID.X ;  /* 0x0000000000097919 */ /* 0x000e620000002100 */
[----:B------:R-:W-:-:S03]  /*0090*/  IMAD.MOV.U32 R12, RZ, RZ, RZ ;  /* 0x000000ffff0c7224 */ /* 0x000fc600078e00ff */
[----:B------:R-:W2:Y:S01]  /*00a0*/  S2R R2, SR_CTAID.X ;  /* 0x0000000000027919 */ /* 0x000ea20000002500 */
[----:B0-----:R-:W-:Y:S01]  /*00b0*/  IMAD R4, R3, c[0x0][0x10], R4 ;  /* 0x0000040003047a24 */ /* 0x001fe200078e0204 */
[----:B-1----:R-:W-:-:S03]  /*00c0*/  SHF.R.U32.HI R3, RZ, 0x4, R9 ;  /* 0x00000004ff037819 */ /* 0x002fc60000011609 */
[----:B------:R-:W-:Y:S02]  /*00d0*/  IMAD.SHL.U32 R6, R4, 0x40, RZ ;  /* 0x0000004004067824 */ /* 0x000fe400078e00ff */
[----:B--2---:R-:W-:Y:S01]  /*00e0*/  IMAD.SHL.U32 R2, R2, 0x10, RZ ;  /* 0x0000001002027824 */ /* 0x004fe200078e00ff */
[----:B------:R-:W-:-:S04]  /*00f0*/  SGXT.U32 R3, R3, 0x3 ;  /* 0x000000030303781a */ /* 0x000fc80000000000 */
[----:B------:R-:W-:Y:S02]  /*0100*/  LOP3.LUT R21, R2, 0xf, R9, 0xf8, !PT ;  /* 0x0000000f02157812 */ /* 0x000fe400078ef809 */
[C---:B------:R-:W-:Y:S02]  /*0110*/  LOP3.LUT R10, R6.reuse, R3, RZ, 0xfc, !PT ;  /* 0x00000003060a7212 */ /* 0x040fe400078efcff */
[----:B------:R-:W-:Y:S02]  /*0120*/  ISETP.GE.AND P0, PT, R21, 0x9, PT ;  /* 0x000000091500780c */ /* 0x000fe40003f06270 */
[----:B------:R-:W-:Y:S01]  /*0130*/  LOP3.LUT R13, R6, 0x10, R3, 0xfe, !PT ;  /* 0x00000010060d7812 */ /* 0x000fe200078efe03 */
[----:B------:R-:W-:Y:S01]  /*0140*/  IMAD R19, R10, 0x9, R21 ;  /* 0x000000090a137824 */ /* 0x000fe200078e0215 */
[C-C-:B------:R-:W-:Y:S02]  /*0150*/  LOP3.LUT R11, R6.reuse, 0x8, R3.reuse, 0xfe, !PT ;  /* 0x00000008060b7812 */ /* 0x140fe400078efe03 */
[C---:B------:R-:W-:Y:S01]  /*0160*/  LOP3.LUT R15, R6.reuse, 0x20, R3, 0xfe, !PT ;  /* 0x00000020060f7812 */ /* 0x040fe200078efe03 */
[----:B------:R-:W-:Y:S01]  /*0170*/  IMAD R13, R13, 0x9, R21 ;  /* 0x000000090d0d7824 */ /* 0x000fe200078e0215 */
[C---:B------:R-:W-:Y:S01]  /*0180*/  LOP3.LUT R16, R6.reuse, 0x28, R3, 0xfe, !PT ;  /* 0x0000002806107812 */ /* 0x040fe200078efe03 */
[----:B------:R-:W-:Y:S01]  /*0190*/  IMAD R23, R11, 0x9, R21 ;  /* 0x000000090b177824 */ /* 0x000fe200078e0215 */
[C---:B------:R-:W-:Y:S01]  /*01a0*/  LOP3.LUT R17, R6.reuse, 0x30, R3, 0xfe, !PT ;  /* 0x0000003006117812 */ /* 0x040fe200078efe03 */
[----:B------:R-:W-:Y:S01]  /*01b0*/  IMAD R27, R15, 0x9, R21 ;  /* 0x000000090f1b7824 */ /* 0x000fe200078e0215 */
[----:B------:R-:W-:Y:S01]  /*01c0*/  LOP3.LUT R14, R6, 0x18, R3, 0xfe, !PT ;  /* 0x00000018060e7812 */ /* 0x000fe200078efe03 */
[----:B------:R-:W-:Y:S01]  /*01d0*/  IMAD R29, R16, 0x9, R21 ;  /* 0x00000009101d7824 */ /* 0x000fe200078e0215 */
[----:B------:R-:W-:Y:S01]  /*01e0*/  LOP3.LUT R20, R6, 0x38, R3, 0xfe, !PT ;  /* 0x0000003806147812 */ /* 0x000fe200078efe03 */
[----:B------:R-:W-:-:S02]  /*01f0*/  IMAD R31, R17, 0x9, R21 ;  /* 0x00000009111f7824 */ /* 0x000fc400078e0215 */
[----:B------:R-:W-:-:S04]  /*0200*/  IMAD.WIDE R10, R19, R0, c[0x0][0x160] ;  /* 0x00005800130a7625 */ /* 0x000fc800078e0200 */
[----:B------:R-:W-:Y:S01]  /*0210*/  IMAD R25, R14, 0x9, R21 ;  /* 0x000000090e197824 */ /* 0x000fe200078e0215 */
[----:B------:R0:W2:Y:S01]  /*0220*/  @!P0 LDG.E.EL R5, [R10.64] ;  /* 0x000000040a058981 */ /* 0x0000a2000c2e1900 */
[----:B------:R-:W-:Y:S01]  /*0230*/  IMAD.WIDE R16, R13, R0, c[0x0][0x160] ;  /* 0x000058000d107625 */ /* 0x000fe200078e0200 */
[----:B------:R-:W-:-:S03]  /*0240*/  MOV R28, RZ ;  /* 0x000000ff001c7202 */ /* 0x000fc60000000f00 */
[----:B------:R-:W-:Y:S01]  /*0250*/  IMAD R13, R20, 0x9, R21 ;  /* 0x00000009140d7824 */ /* 0x000fe200078e0215 */
[----:B------:R-:W3:Y:S01]  /*0260*/  @!P0 LDG.E.EL R7, [R16.64] ;  /* 0x0000000410078981 */ /* 0x000ee2000c2e1900 */
[-C--:B------:R-:W-:Y:S02]  /*0270*/  IMAD.WIDE R20, R27, R0.reuse, c[0x0][0x160] ;  /* 0x000058001b147625 */ /* 0x080fe400078e0200 */
[----:B------:R-:W-:Y:S02]  /*0280*/  CS2R R26, SRZ ;  /* 0x00000000001a7805 */ /* 0x000fe4000001ff00 */
[----:B------:R-:W-:-:S04]  /*0290*/  IMAD.WIDE R14, R23, R0, c[0x0][0x160] ;  /* 0x00005800170e7625 */ /* 0x000fc800078e0200 */
[-C--:B------:R-:W-:Y:S01]  /*02a0*/  IMAD.WIDE R18, R25, R0.reuse, c[0x0][0x160] ;  /* 0x0000580019127625 */ /* 0x080fe200078e0200 */
[----:B------:R1:W4:Y:S03]  /*02b0*/  @!P0 LDG.E.EL R8, [R14.64] ;  /* 0x000000040e088981 */ /* 0x000326000c2e1900 */
[----:B------:R-:W-:Y:S01]  /*02c0*/  IMAD.MOV.U32 R30, RZ, RZ, RZ ;  /* 0x000000ffff1e7224 */ /* 0x000fe200078e00ff */
[----:B------:R-:W5:Y:S01]  /*02d0*/  @!P0 LDG.E.EL R12, [R18.64] ;  /* 0x00000004120c8981 */ /* 0x000f62000c2e1900 */
[----:B------:R-:W-:-:S03]  /*02e0*/  IMAD.WIDE R22, R29, R0, c[0x0][0x160] ;  /* 0x000058001d167625 */ /* 0x000fc600078e0200 */
[----:B------:R-:W5:Y:S01]  /*02f0*/  @!P0 LDG.E.EL R26, [R20.64] ;  /* 0x00000004141a8981 */ /* 0x000f62000c2e1900 */
[----:B------:R-:W-:-:S03]  /*0300*/  IMAD.WIDE R24, R31, R0, c[0x0][0x160] ;  /* 0x000058001f187625 */ /* 0x000fc600078e0200 */
[----:B------:R-:W5:Y:S01]  /*0310*/  @!P0 LDG.E.EL R28, [R22.64] ;  /* 0x00000004161c8981 */ /* 0x000f62000c2e1900 */
[----:B0-----:R-:W-:-:S03]  /*0320*/  IMAD.WIDE R10, R13, R0, c[0x0][0x160] ;  /* 0x000058000d0a7625 */ /* 0x001fc600078e0200 */
[----:B------:R-:W5:Y:S04]  /*0330*/  @!P0 LDG.E.EL R30, [R24.64] ;  /* 0x00000004181e8981 */ /* 0x000f68000c2e1900 */
[----:B------:R-:W5:Y:S01]  /*0340*/  @!P0 LDG.E.EL R27, [R10.64] ;  /* 0x000000040a1b8981 */ /* 0x000f62000c2e1900 */
[----:B------:R-:W-:-:S05]  /*0350*/  IMAD.SHL.U32 R13, R9, 0x40, RZ ;  /* 0x00000040090d7824 */ /* 0x000fca00078e00ff */
[----:B-1----:R-:W-:-:S04]  /*0360*/  LOP3.LUT R14, R13, 0x3c0, RZ, 0xc0, !PT ;  /* 0x000003c00d0e7812 */ /* 0x002fc800078ec0ff */
[----:B------:R-:W-:-:S04]  /*0370*/  LOP3.LUT R13, R14, R3, RZ, 0xfc, !PT ;  /* 0x000000030e0d7212 */ /* 0x000fc800078efcff */
[----:B------:R-:W-:Y:S01]  /*0380*/  LEA.HI R15, R14, R13, RZ, 0x1c ;  /* 0x0000000d0e0f7211 */ /* 0x000fe200078fe0ff */
[----:B------:R-:W-:Y:S01]  /*0390*/  IMAD.SHL.U32 R13, R9, 0x4, RZ ;  /* 0x00000004090d7824 */ /* 0x000fe200078e00ff */
[----:B------:R-:W-:-:S04]  /*03a0*/  SHF.R.U32.HI R14, RZ, 0x2, R9 ;  /* 0x00000002ff0e7819 */ /* 0x000fc80000011609 */
[----:B------:R-:W-:Y:S02]  /*03b0*/  LOP3.LUT R9, R14, 0x1c, RZ, 0xc0, !PT ;  /* 0x0000001c0e097812 */ /* 0x000fe400078ec0ff */
[----:B------:R-:W-:-:S04]  /*03c0*/  LOP3.LUT R14, R13, 0x1fc, RZ, 0xc0, !PT ;  /* 0x000001fc0d0e7812 */ /* 0x000fc800078ec0ff */
[----:B------:R-:W-:Y:S02]  /*03d0*/  IADD3 R9, R14, R9, RZ ;  /* 0x000000090e097210 */ /* 0x000fe40007ffe0ff */
[----:B------:R-:W-:Y:S01]  /*03e0*/  LOP3.LUT R6, R6, 0x3c, R13, 0xf8, !PT ;  /* 0x0000003c06067812 */ /* 0x000fe200078ef80d */
[----:B--2---:R0:W-:Y:S04]  /*03f0*/  STS [R15.X4], R5 ;  /* 0x000000050f007388 */ /* 0x0041e80000004800 */
[----:B---3--:R1:W-:Y:S04]  /*0400*/  STS [R15.X4+0x40], R7 ;  /* 0x000040070f007388 */ /* 0x0083e80000004800 */
[----:B----4-:R-:W-:Y:S04]  /*0410*/  STS [R15.X4+0x20], R8 ;  /* 0x000020080f007388 */ /* 0x010fe80000004800 */
[----:B-----5:R-:W-:Y:S04]  /*0420*/  STS [R15.X4+0x60], R12 ;  /* 0x0000600c0f007388 */ /* 0x020fe80000004800 */
[----:B------:R-:W-:Y:S04]  /*0430*/  STS [R15.X4+0x80], R26 ;  /* 0x0000801a0f007388 */ /* 0x000fe80000004800 */
[----:B------:R-:W-:Y:S04]  /*0440*/  STS [R15.X4+0xa0], R28 ;  /* 0x0000a01c0f007388 */ /* 0x000fe80000004800 */
[----:B------:R-:W-:Y:S04]  /*0450*/  STS [R15.X4+0xc0], R30 ;  /* 0x0000c01e0f007388 */ /* 0x000fe80000004800 */
[----:B------:R-:W-:Y:S04]  /*0460*/  STS [R15.X4+0xe0], R27 ;  /* 0x0000e01b0f007388 */ /* 0x000fe80000004800 */
[----:B------:R-:W-:Y:S01]  /*0470*/  BAR.SYNC.DEFER_BLOCKING 0x0 ;  /* 0x0000000000007b1d */ /* 0x000fe20000010000 */
[----:B0-----:R-:W-:-:S04]  /*0480*/  SHF.R.S32.HI R5, RZ, 0x19, R4 ;  /* 0x00000019ff057819 */ /* 0x001fc80000011404 */
[----:B------:R-:W-:-:S04]  /*0490*/  SGXT R5, R5, 0x1 ;  /* 0x000000010505781a */ /* 0x000fc80000000200 */
[----:B------:R-:W-:Y:S01]  /*04a0*/  LEA.HI R5, R5, R6, RZ, 0x9 ;  /* 0x0000000605057211 */ /* 0x000fe200078f48ff */
[----:B------:R-:W0:Y:S03]  /*04b0*/  LDS.128 R8, [R9.X4] ;  /* 0x0000000009087984 */ /* 0x000e260000004c00 */
[----:B-1----:R-:W-:Y:S02]  /*04c0*/  LOP3.LUT R7, R5, 0xfffffe00, RZ, 0xc0, !PT ;  /* 0xfffffe0005077812 */ /* 0x002fe400078ec0ff */
[----:B------:R-:W-:-:S03]  /*04d0*/  SHF.R.S32.HI R5, RZ, 0x9, R5 ;  /* 0x00000009ff057819 */ /* 0x000fc60000011405 */
[----:B------:R-:W-:Y:S01]  /*04e0*/  IMAD.IADD R6, R6, 0x1, -R7 ;  /* 0x0000000106067824 */ /* 0x000fe200078e0a07 */
[----:B------:R-:W-:-:S03]  /*04f0*/  LOP3.LUT R4, R2, R3, RZ, 0xfc, !PT ;  /* 0x0000000302047212 */ /* 0x000fc600078efcff */
[----:B------:R-:W-:Y:S01]  /*0500*/  IMAD R6, R5, 0x1200, R6 ;  /* 0x0000120005067824 */ /* 0x000fe200078e0206 */
[----:B------:R-:W-:Y:S02]  /*0510*/  LOP3.LUT R5, R2, 0x8, R3, 0xfe, !PT ;  /* 0x0000000802057812 */ /* 0x000fe400078efe03 */
[C---:B------:R-:W-:Y:S02]  /*0520*/  ISETP.GE.AND P1, PT, R4.reuse, 0x9, PT ;  /* 0x000000090400780c */ /* 0x040fe40003f26270 */
[----:B------:R-:W-:Y:S01]  /*0530*/  ISETP.GE.AND P0, PT, R5, 0x9, PT ;  /* 0x000000090500780c */ /* 0x000fe20003f06270 */
[----:B------:R-:W-:Y:S01]  /*0540*/  IMAD R3, R4, 0x200, R6 ;  /* 0x0000020004037824 */ /* 0x000fe200078e0206 */
[----:B------:R-:W-:-:S03]  /*0550*/  LOP3.LUT R7, R14, 0x200, RZ, 0xfc, !PT ;  /* 0x000002000e077812 */ /* 0x000fc600078efcff */
[----:B------:R-:W-:Y:S01]  /*0560*/  IMAD.WIDE R2, R3, R0, c[0x0][0x168] ;  /* 0x00005a0003027625 */ /* 0x000fe200078e0200 */
[----:B------:R-:W-:-:S04]  /*0570*/  SHF.R.U32.HI R7, RZ, 0x4, R7 ;  /* 0x00000004ff077819 */ /* 0x000fc80000011607 */
[----:B------:R-:W-:-:S04]  /*0580*/  LOP3.LUT R7, R7, 0x3c, RZ, 0xc0, !PT ;  /* 0x0000003c07077812 */ /* 0x000fc800078ec0ff */
[----:B------:R-:W-:Y:S01]  /*0590*/  IADD3 R7, R14, R7, RZ ;  /* 0x000000070e077210 */ /* 0x000fe20007ffe0ff */
[----:B0-----:R0:W-:Y:S01]  /*05a0*/  @!P1 STG.E.128 [R2.64], R8 ;  /* 0x0000000802009986 */ /* 0x0011e2000c101d04 */
[----:B------:R-:W-:Y:S05]  /*05b0*/  @P0 EXIT ;  /* 0x000000000000094d */ /* 0x000fea0003800000 */
[----:B0-----:R-:W0:Y:S01]  /*05c0*/  LDS.128 R8, [R7.X4+0x800] ;  /* 0x0008000007087984 */ /* 0x001e220000004c00 */
[----:B------:R-:W-:-:S04]  /*05d0*/  IMAD R3, R5, 0x200, R6 ;  /* 0x0000020005037824 */ /* 0x000fc800078e0206 */
[----:B------:R-:W-:-:S05]  /*05e0*/  IMAD.WIDE R2, R3, R0, c[0x0][0x168] ;  /* 0x00005a0003027625 */ /* 0x000fca00078e0200 */
[----:B0-----:R-:W-:Y:S01]  /*05f0*/  STG.E.128 [R2.64], R8 ;  /* 0x0000000802007986 */ /* 0x001fe2000c101d04 */
[----:B------:R-:W-:Y:S05]  /*0600*/  EXIT ;  /* 0x000000000000794d */ /* 0x000fea0003800000 */
.L_x_0:
[----:B------:R-:W-:-:S00]  /*0610*/  BRA `(.L_x_0) ;  /* 0xfffffff000007947 */ /* 0x000fc0000383ffff */
[----:B------:R-:W-:-:S00]  /*0620*/  NOP ;  /* 0x0000000000007918 */ /* 0x000fc00000000000 */
        /* <DEDUP_REMOVED lines=13> */
.L_x_1:


//--------------------- .nv.shared.triton_        --------------------------
	.section	.nv.shared.triton_,"aw",@nobits
	.sectionflags	@""
	.align	16
